//
// Generated by NVIDIA NVVM Compiler
//
// Compiler Build ID: CL-36424714
// Cuda compilation tools, release 13.0, V13.0.88
// Based on NVVM 20.0.0
//

.version 9.0
.target sm_100
.address_size 64

	// .globl	_Z5hellov
.extern .func  (.param .b32 func_retval0) vprintf
(
	.param .b64 vprintf_param_0,
	.param .b64 vprintf_param_1
)
;
.global .align 1 .b8 $str[28] = {72, 101, 108, 108, 111, 32, 87, 111, 114, 108, 100, 32, 102, 114, 111, 109, 32, 116, 104, 114, 101, 97, 100, 32, 37, 100, 10};

.visible .entry _Z5hellov()
{
	.local .align 8 .b8 	__local_depot0[8];
	.reg .b64 	%SP;
	.reg .b64 	%SPL;
	.reg .b32 	%r<7>;
	.reg .b64 	%rd<5>;

	mov.u64 	%SPL, __local_depot0;
	cvta.local.u64 	%SP, %SPL;
	add.u64 	%rd1, %SP, 0;
	add.u64 	%rd2, %SPL, 0;
	mov.u32 	%r1, %tid.x;
	mov.u32 	%r2, %ctaid.x;
	mov.u32 	%r3, %ntid.x;
	mad.lo.s32 	%r4, %r2, %r3, %r1;
	st.local.u32 	[%rd2], %r4;
	mov.u64 	%rd3, $str;
	cvta.global.u64 	%rd4, %rd3;
	{ // callseq 0, 0
	.param .b64 param0;
	st.param.b64 	[param0], %rd4;
	.param .b64 param1;
	st.param.b64 	[param1], %rd1;
	.param .b32 retval0;
	call.uni (retval0), 
	vprintf, 
	(
	param0, 
	param1
	);
	ld.param.b32 	%r5, [retval0];
	} // callseq 0
	ret;

}
	// .globl	_Z10hello_2Dimv
.visible .entry _Z10hello_2Dimv()
{
	.local .align 8 .b8 	__local_depot1[8];
	.reg .b64 	%SP;
	.reg .b64 	%SPL;
	.reg .b32 	%r<13>;
	.reg .b64 	%rd<5>;

	mov.u64 	%SPL, __local_depot1;
	cvta.local.u64 	%SP, %SPL;
	add.u64 	%rd1, %SP, 0;
	add.u64 	%rd2, %SPL, 0;
	mov.u32 	%r1, %ctaid.x;
	mov.u32 	%r2, %ctaid.y;
	mov.u32 	%r3, %nctaid.x;
	mad.lo.s32 	%r4, %r2, %r3, %r1;
	mov.u32 	%r5, %tid.x;
	mov.u32 	%r6, %tid.y;
	mov.u32 	%r7, %ntid.x;
	mov.u32 	%r8, %ntid.y;
	mad.lo.s32 	%r9, %r4, %r8, %r6;
	mad.lo.s32 	%r10, %r9, %r7, %r5;
	st.local.u32 	[%rd2], %r10;
	mov.u64 	%rd3, $str;
	cvta.global.u64 	%rd4, %rd3;
	{ // callseq 1, 0
	.param .b64 param0;
	st.param.b64 	[param0], %rd4;
	.param .b64 param1;
	st.param.b64 	[param1], %rd1;
	.param .b32 retval0;
	call.uni (retval0), 
	vprintf, 
	(
	param0, 
	param1
	);
	ld.param.b32 	%r11, [retval0];
	} // callseq 1
	ret;

}
	// .globl	_Z10hello_3Dimv
.visible .entry _Z10hello_3Dimv()
{
	.local .align 8 .b8 	__local_depot2[8];
	.reg .b64 	%SP;
	.reg .b64 	%SPL;
	.reg .b32 	%r<19>;
	.reg .b64 	%rd<5>;

	mov.u64 	%SPL, __local_depot2;
	cvta.local.u64 	%SP, %SPL;
	add.u64 	%rd1, %SP, 0;
	add.u64 	%rd2, %SPL, 0;
	mov.u32 	%r1, %ctaid.x;
	mov.u32 	%r2, %nctaid.x;
	mov.u32 	%r3, %ctaid.y;
	mov.u32 	%r4, %nctaid.y;
	mov.u32 	%r5, %ctaid.z;
	mad.lo.s32 	%r6, %r5, %r4, %r3;
	mad.lo.s32 	%r7, %r6, %r2, %r1;
	mov.u32 	%r8, %tid.z;
	mov.u32 	%r9, %ntid.x;
	mov.u32 	%r10, %ntid.y;
	mov.u32 	%r11, %tid.y;
	mov.u32 	%r12, %tid.x;
	mov.u32 	%r13, %ntid.z;
	mad.lo.s32 	%r14, %r7, %r13, %r8;
	mad.lo.s32 	%r15, %r14, %r10, %r11;
	mad.lo.s32 	%r16, %r15, %r9, %r12;
	st.local.u32 	[%rd2], %r16;
	mov.u64 	%rd3, $str;
	cvta.global.u64 	%rd4, %rd3;
	{ // callseq 2, 0
	.param .b64 param0;
	st.param.b64 	[param0], %rd4;
	.param .b64 param1;
	st.param.b64 	[param1], %rd1;
	.param .b32 retval0;
	call.uni (retval0), 
	vprintf, 
	(
	param0, 
	param1
	);
	ld.param.b32 	%r17, [retval0];
	} // callseq 2
	ret;

}


// ===== COMPILED SASS (sm_100) =====

	.target	sm_100

	.elftype	@"ET_EXEC"


//--------------------- .note.nv.tkinfo           --------------------------
	.section	.note.nv.tkinfo,"",@"SHT_NOTE"
	.sectionflags	@"SHF_NOTE_NV_TKINFO"
	.tkinfo
        /*0018*/ 	.word	0x00000002
        /*0030*/ 	.string	""
        /*0030*/ 	.string	"ptxas"
        /*0030*/ 	.string	"Cuda compilation tools, release 13.0, V13.0.88"
        /*0030*/ 	.string	"Build cuda_13.0.r13.0/compiler.36424714_0"
        /*0030*/ 	.string	"-arch sm_100 -m 64 "



//--------------------- .note.nv.cuinfo           --------------------------
	.section	.note.nv.cuinfo,"",@"SHT_NOTE"
	.sectionflags	@"SHF_NOTE_NV_CUINFO"
        /*0018*/ 	.short	0x0002
        /*001a*/ 	.short	0x0064
        /*001c*/ 	.short	0x0082
	.zero		2


//--------------------- .nv.info                  --------------------------
	.section	.nv.info,"",@"SHT_CUDA_INFO"
	.align	4


	//----- nvinfo : EIATTR_REGCOUNT
	.align		4
        /*0000*/ 	.byte	0x04, 0x2f
        /*0002*/ 	.short	(.L_2 - .L_1)
	.align		4
.L_1:
        /*0004*/ 	.word	index@(_Z5hellov)
        /*0008*/ 	.word	0x00000018


	//----- nvinfo : EIATTR_FRAME_SIZE
	.align		4
.L_2:
        /*000c*/ 	.byte	0x04, 0x11
        /*000e*/ 	.short	(.L_4 - .L_3)
	.align		4
.L_3:
        /*0010*/ 	.word	index@(_Z5hellov)
        /*0014*/ 	.word	0x00000008


	//----- nvinfo : EIATTR_REGCOUNT
	.align		4
.L_4:
        /*0018*/ 	.byte	0x04, 0x2f
        /*001a*/ 	.short	(.L_6 - .L_5)
	.align		4
.L_5:
        /*001c*/ 	.word	index@(_Z10hello_2Dimv)
        /*0020*/ 	.word	0x00000018


	//----- nvinfo : EIATTR_FRAME_SIZE
	.align		4
.L_6:
        /*0024*/ 	.byte	0x04, 0x11
        /*0026*/ 	.short	(.L_8 - .L_7)
	.align		4
.L_7:
        /*0028*/ 	.word	index@(_Z10hello_2Dimv)
        /*002c*/ 	.word	0x00000008


	//----- nvinfo : EIATTR_REGCOUNT
	.align		4
.L_8:
        /*0030*/ 	.byte	0x04, 0x2f
        /*0032*/ 	.short	(.L_10 - .L_9)
	.align		4
.L_9:
        /*0034*/ 	.word	index@(_Z10hello_3Dimv)
        /*0038*/ 	.word	0x00000018


	//----- nvinfo : EIATTR_FRAME_SIZE
	.align		4
.L_10:
        /*003c*/ 	.byte	0x04, 0x11
        /*003e*/ 	.short	(.L_12 - .L_11)
	.align		4
.L_11:
        /*0040*/ 	.word	index@(_Z10hello_3Dimv)
        /*0044*/ 	.word	0x00000008


	//----- nvinfo : EIATTR_MIN_STACK_SIZE
	.align		4
.L_12:
        /*0048*/ 	.byte	0x04, 0x12
        /*004a*/ 	.short	(.L_14 - .L_13)
	.align		4
.L_13:
        /*004c*/ 	.word	index@(_Z10hello_3Dimv)
        /*0050*/ 	.word	0x00000008


	//----- nvinfo : EIATTR_MIN_STACK_SIZE
	.align		4
.L_14:
        /*0054*/ 	.byte	0x04, 0x12
        /*0056*/ 	.short	(.L_16 - .L_15)
	.align		4
.L_15:
        /*0058*/ 	.word	index@(_Z10hello_2Dimv)
        /*005c*/ 	.word	0x00000008


	//----- nvinfo : EIATTR_MIN_STACK_SIZE
	.align		4
.L_16:
        /*0060*/ 	.byte	0x04, 0x12
        /*0062*/ 	.short	(.L_18 - .L_17)
	.align		4
.L_17:
        /*0064*/ 	.word	index@(_Z5hellov)
        /*0068*/ 	.word	0x00000008
.L_18:


//--------------------- .nv.compat                --------------------------
	.section	.nv.compat,"",@"SHT_CUDA_COMPAT_INFO"
	.align	4
        /*0000*/ 	.byte	0x02, 0x09, 0x00, 0x00, 0x02, 0x02, 0x01, 0x00, 0x02, 0x05, 0x05, 0x00, 0x03, 0x07, 0x01, 0x01
        /*0010*/ 	.byte	0x02, 0x03, 0x00, 0x00, 0x02, 0x06, 0x01, 0x00, 0x04, 0x0b, 0x08, 0x00, 0x09, 0x00, 0x00, 0x00
        /*0020*/ 	.byte	0x00, 0x00, 0x00, 0x00


//--------------------- .nv.info._Z10hello_3Dimv  --------------------------
	.section	.nv.info._Z10hello_3Dimv,"",@"SHT_CUDA_INFO"
	.sectionflags	@""
	.align	4


	//----- nvinfo : EIATTR_CUDA_API_VERSION
	.align		4
        /*0000*/ 	.byte	0x04, 0x37
        /*0002*/ 	.short	(.L_20 - .L_19)
.L_19:
        /*0004*/ 	.word	0x00000082


	//----- nvinfo : EIATTR_SPARSE_MMA_MASK
	.align		4
.L_20:
        /*0008*/ 	.byte	0x03, 0x50
        /*000a*/ 	.short	0x0000


	//----- nvinfo : EIATTR_MAXREG_COUNT
	.align		4
        /*000c*/ 	.byte	0x03, 0x1b
        /*000e*/ 	.short	0x00ff


	//----- nvinfo : EIATTR_EXTERNS
	.align		4
        /*0010*/ 	.byte	0x04, 0x0f
        /*0012*/ 	.short	(.L_22 - .L_21)


	//   ....[0]....
	.align		4
.L_21:
        /*0014*/ 	.word	index@(vprintf)


	//----- nvinfo : EIATTR_MERCURY_ISA_VERSION
	.align		4
.L_22:
        /*0018*/ 	.byte	0x03, 0x5f
        /*001a*/ 	.short	0x0101


	//----- nvinfo : EIATTR_VRC_CTA_INIT_COUNT
	.align		4
        /*001c*/ 	.byte	0x02, 0x4a
	.zero		1
	.zero		1


	//----- nvinfo : EIATTR_SYSCALL_OFFSETS
	.align		4
        /*0020*/ 	.byte	0x04, 0x46
        /*0022*/ 	.short	(.L_24 - .L_23)


	//   ....[0]....
.L_23:
        /*0024*/ 	.word	0x000001d0


	//----- nvinfo : EIATTR_EXIT_INSTR_OFFSETS
	.align		4
.L_24:
        /*0028*/ 	.byte	0x04, 0x1c
        /*002a*/ 	.short	(.L_26 - .L_25)


	//   ....[0]....
.L_25:
        /*002c*/ 	.word	0x000001e0


	//----- nvinfo : EIATTR_SW_WAR
	.align		4
.L_26:
        /*0030*/ 	.byte	0x04, 0x36
        /*0032*/ 	.short	(.L_28 - .L_27)
.L_27:
        /*0034*/ 	.word	0x00000008
.L_28:


//--------------------- .nv.info._Z10hello_2Dimv  --------------------------
	.section	.nv.info._Z10hello_2Dimv,"",@"SHT_CUDA_INFO"
	.sectionflags	@""
	.align	4


	//----- nvinfo : EIATTR_CUDA_API_VERSION
	.align		4
        /*0000*/ 	.byte	0x04, 0x37
        /*0002*/ 	.short	(.L_30 - .L_29)
.L_29:
        /*0004*/ 	.word	0x00000082


	//----- nvinfo : EIATTR_SPARSE_MMA_MASK
	.align		4
.L_30:
        /*0008*/ 	.byte	0x03, 0x50
        /*000a*/ 	.short	0x0000


	//----- nvinfo : EIATTR_MAXREG_COUNT
	.align		4
        /*000c*/ 	.byte	0x03, 0x1b
        /*000e*/ 	.short	0x00ff


	//----- nvinfo : EIATTR_EXTERNS
	.align		4
        /*0010*/ 	.byte	0x04, 0x0f
        /*0012*/ 	.short	(.L_32 - .L_31)


	//   ....[0]....
	.align		4
.L_31:
        /*0014*/ 	.word	index@(vprintf)


	//----- nvinfo : EIATTR_MERCURY_ISA_VERSION
	.align		4
.L_32:
        /*0018*/ 	.byte	0x03, 0x5f
        /*001a*/ 	.short	0x0101


	//----- nvinfo : EIATTR_VRC_CTA_INIT_COUNT
	.align		4
        /*001c*/ 	.byte	0x02, 0x4a
	.zero		1
	.zero		1


	//----- nvinfo : EIATTR_SYSCALL_OFFSETS
	.align		4
        /*0020*/ 	.byte	0x04, 0x46
        /*0022*/ 	.short	(.L_34 - .L_33)


	//   ....[0]....
.L_33:
        /*0024*/ 	.word	0x00000170


	//----- nvinfo : EIATTR_EXIT_INSTR_OFFSETS
	.align		4
.L_34:
        /*0028*/ 	.byte	0x04, 0x1c
        /*002a*/ 	.short	(.L_36 - .L_35)


	//   ....[0]....
.L_35:
        /*002c*/ 	.word	0x00000180


	//----- nvinfo : EIATTR_SW_WAR
	.align		4
.L_36:
        /*0030*/ 	.byte	0x04, 0x36
        /*0032*/ 	.short	(.L_38 - .L_37)
.L_37:
        /*0034*/ 	.word	0x00000008
.L_38:


//--------------------- .nv.info._Z5hellov        --------------------------
	.section	.nv.info._Z5hellov,"",@"SHT_CUDA_INFO"
	.sectionflags	@""
	.align	4


	//----- nvinfo : EIATTR_CUDA_API_VERSION
	.align		4
        /*0000*/ 	.byte	0x04, 0x37
        /*0002*/ 	.short	(.L_40 - .L_39)
.L_39:
        /*0004*/ 	.word	0x00000082


	//----- nvinfo : EIATTR_SPARSE_MMA_MASK
	.align		4
.L_40:
        /*0008*/ 	.byte	0x03, 0x50
        /*000a*/ 	.short	0x0000


	//----- nvinfo : EIATTR_MAXREG_COUNT
	.align		4
        /*000c*/ 	.byte	0x03, 0x1b
        /*000e*/ 	.short	0x00ff


	//----- nvinfo : EIATTR_EXTERNS
	.align		4
        /*0010*/ 	.byte	0x04, 0x0f
        /*0012*/ 	.short	(.L_42 - .L_41)


	//   ....[0]....
	.align		4
.L_41:
        /*0014*/ 	.word	index@(vprintf)


	//----- nvinfo : EIATTR_MERCURY_ISA_VERSION
	.align		4
.L_42:
        /*0018*/ 	.byte	0x03, 0x5f
        /*001a*/ 	.short	0x0101


	//----- nvinfo : EIATTR_VRC_CTA_INIT_COUNT
	.align		4
        /*001c*/ 	.byte	0x02, 0x4a
	.zero		1
	.zero		1


	//----- nvinfo : EIATTR_SYSCALL_OFFSETS
	.align		4
        /*0020*/ 	.byte	0x04, 0x46
        /*0022*/ 	.short	(.L_44 - .L_43)


	//   ....[0]....
.L_43:
        /*0024*/ 	.word	0x00000110


	//----- nvinfo : EIATTR_EXIT_INSTR_OFFSETS
	.align		4
.L_44:
        /*0028*/ 	.byte	0x04, 0x1c
        /*002a*/ 	.short	(.L_46 - .L_45)


	//   ....[0]....
.L_45:
        /*002c*/ 	.word	0x00000120


	//----- nvinfo : EIATTR_SW_WAR
	.align		4
.L_46:
        /*0030*/ 	.byte	0x04, 0x36
        /*0032*/ 	.short	(.L_48 - .L_47)
.L_47:
        /*0034*/ 	.word	0x00000008
.L_48:


//--------------------- .nv.callgraph             --------------------------
	.section	.nv.callgraph,"",@"SHT_CUDA_CALLGRAPH"
	.align	4
	.sectionentsize	8
	.align		4
        /*0000*/ 	.word	0x00000000
	.align		4
        /*0004*/ 	.word	0xffffffff
	.align		4
        /*0008*/ 	.word	index@(_Z10hello_3Dimv)
	.align		4
        /*000c*/ 	.word	index@(vprintf)
	.align		4
        /*0010*/ 	.word	index@(_Z10hello_2Dimv)
	.align		4
        /*0014*/ 	.word	index@(vprintf)
	.align		4
        /*0018*/ 	.word	index@(_Z5hellov)
	.align		4
        /*001c*/ 	.word	index@(vprintf)
	.align		4
        /*0020*/ 	.word	0x00000000
	.align		4
        /*0024*/ 	.word	0xfffffffe
	.align		4
        /*0028*/ 	.word	0x00000000
	.align		4
        /*002c*/ 	.word	0xfffffffd
	.align		4
        /*0030*/ 	.word	0x00000000
	.align		4
        /*0034*/ 	.word	0xfffffffc


//--------------------- .nv.constant4             --------------------------
	.section	.nv.constant4,"a",@progbits
	.align	8
	.align		8
.nv.constant4:
        /*0000*/ 	.dword	vprintf
	.align		8
        /*0008*/ 	.dword	$str


//--------------------- .text._Z10hello_3Dimv     --------------------------
	.section	.text._Z10hello_3Dimv,"ax",@progbits
	.align	128
        .global         _Z10hello_3Dimv
        .type           _Z10hello_3Dimv,@function
        .size           _Z10hello_3Dimv,(.L_x_6 - _Z10hello_3Dimv)
        .other          _Z10hello_3Dimv,@"STO_CUDA_ENTRY STV_DEFAULT"
_Z10hello_3Dimv:
.text._Z10hello_3Dimv:
[----:B------:R-:W0:Y:S08]  /*0000*/  LDC R1, c[0x0][0x37c] ;  /* 0x0000df00ff017b82 */ /* 0x000e300000000800 */
[----:B------:R-:W-:Y:S01]  /*0010*/  S2UR UR4, SR_CTAID.Y ;  /* 0x00000000000479c3 */ /* 0x000fe20000002600 */
[----:B------:R-:W1:Y:S01]  /*0020*/  S2R R0, SR_TID.Z ;  /* 0x0000000000007919 */ /* 0x000e620000002300 */
[----:B------:R-:W2:Y:S01]  /*0030*/  LDCU UR9, c[0x0][0x2fc] ;  /* 0x00005f80ff0977ac */ /* 0x000ea20008000800 */
[----:B------:R-:W-:Y:S01]  /*0040*/  MOV R2, 0x0 ;  /* 0x0000000000027802 */ /* 0x000fe20000000f00 */
[----:B0-----:R-:W-:Y:S01]  /*0050*/  VIADD R1, R1, 0xfffffff8 ;  /* 0xfffffff801017836 */ /* 0x001fe20000000000 */
[----:B------:R-:W0:Y:S01]  /*0060*/  S2R R3, SR_TID.Y ;  /* 0x0000000000037919 */ /* 0x000e220000002200 */
[----:B------:R-:W3:Y:S02]  /*0070*/  LDCU UR6, c[0x0][0x370] ;  /* 0x00006e00ff0677ac */ /* 0x000ee40008000800 */
[----:B------:R-:W4:Y:S01]  /*0080*/  S2UR UR8, SR_CTAID.Z ;  /* 0x00000000000879c3 */ /* 0x000f220000002700 */
[----:B------:R-:W5:Y:S01]  /*0090*/  S2R R5, SR_TID.X ;  /* 0x0000000000057919 */ /* 0x000f620000002100 */
[----:B------:R-:W4:Y:S01]  /*00a0*/  LDCU UR7, c[0x0][0x374] ;  /* 0x00006e80ff0777ac */ /* 0x000f220008000800 */
[----:B------:R-:W5:Y:S05]  /*00b0*/  LDCU UR10, c[0x0][0x360] ;  /* 0x00006c00ff0a77ac */ /* 0x000f6a0008000800 */
[----:B------:R-:W3:Y:S01]  /*00c0*/  S2UR UR5, SR_CTAID.X ;  /* 0x00000000000579c3 */ /* 0x000ee20000002500 */
[----:B------:R-:W0:Y:S07]  /*00d0*/  LDCU UR11, c[0x0][0x364] ;  /* 0x00006c80ff0b77ac */ /* 0x000e2e0008000800 */
[----:B------:R-:W1:Y:S01]  /*00e0*/  LDC R7, c[0x0][0x368] ;  /* 0x0000da00ff077b82 */ /* 0x000e620000000800 */
[----:B----4-:R-:W-:-:S04]  /*00f0*/  UIMAD UR4, UR7, UR8, UR4 ;  /* 0x00000008070472a4 */ /* 0x010fc8000f8e0204 */
[----:B---3--:R-:W-:Y:S01]  /*0100*/  UIMAD UR4, UR4, UR6, UR5 ;  /* 0x00000006040472a4 */ /* 0x008fe2000f8e0205 */
[----:B------:R-:W3:Y:S05]  /*0110*/  LDCU.64 UR6, c[0x4][0x8] ;  /* 0x01000100ff0677ac */ /* 0x000eea0008000a00 */
[----:B-1----:R-:W-:-:S05]  /*0120*/  IMAD R0, R7, UR4, R0 ;  /* 0x0000000407007c24 */ /* 0x002fca000f8e0200 */
[----:B------:R-:W1:Y:S01]  /*0130*/  LDCU UR4, c[0x0][0x2f8] ;  /* 0x00005f00ff0477ac */ /* 0x000e620008000800 */
[----:B0-----:R-:W-:Y:S02]  /*0140*/  IMAD R0, R0, UR11, R3 ;  /* 0x0000000b00007c24 */ /* 0x001fe4000f8e0203 */
[----:B------:R-:W0:Y:S02]  /*0150*/  LDC.64 R2, c[0x4][R2] ;  /* 0x0100000002027b82 */ /* 0x000e240000000a00 */
[----:B-----5:R-:W-:Y:S02]  /*0160*/  IMAD R0, R0, UR10, R5 ;  /* 0x0000000a00007c24 */ /* 0x020fe4000f8e0205 */
[----:B---3--:R-:W-:-:S03]  /*0170*/  IMAD.U32 R4, RZ, RZ, UR6 ;  /* 0x00000006ff047e24 */ /* 0x008fc6000f8e00ff */
[----:B------:R3:W-:Y:S01]  /*0180*/  STL [R1], R0 ;  /* 0x0000000001007387 */ /* 0x0007e20000100800 */
[----:B------:R-:W-:Y:S02]  /*0190*/  MOV R5, UR7 ;  /* 0x0000000700057c02 */ /* 0x000fe40008000f00 */
[----:B-1----:R-:W-:-:S04]  /*01a0*/  IADD3 R6, P0, PT, R1, UR4, RZ ;  /* 0x0000000401067c10 */ /* 0x002fc8000ff1e0ff */
[----:B--23--:R-:W-:-:S09]  /*01b0*/  IADD3.X R7, PT, PT, RZ, UR9, RZ, P0, !PT ;  /* 0x00000009ff077c10 */ /* 0x00cfd200087fe4ff */
[----:B------:R-:W-:-:S07]  /*01c0*/  LEPC R20, `(.L_x_0) ;  /* 0x000000001014794e */ /* 0x000fce0000000000 */
[----:B0-----:R-:W-:Y:S05]  /*01d0*/  CALL.ABS.NOINC R2 ;  /* 0x0000000002007343 */ /* 0x001fea0003c00000 */
.L_x_0:
[----:B------:R-:W-:Y:S05]  /*01e0*/  EXIT ;  /* 0x000000000000794d */ /* 0x000fea0003800000 */
.L_x_1:
[----:B------:R-:W-:-:S00]  /*01f0*/  BRA `(.L_x_1) ;  /* 0xfffffffc00fc7947 */ /* 0x000fc0000383ffff */
[----:B------:R-:W-:-:S00]  /*0200*/  NOP ;  /* 0x0000000000007918 */ /* 0x000fc00000000000 */
[----:B------:R-:W-:-:S00]  /*0210*/  NOP ;  /* 0x0000000000007918 */ /* 0x000fc00000000000 */
[----:B------:R-:W-:-:S00]  /*0220*/  NOP ;  /* 0x0000000000007918 */ /* 0x000fc00000000000 */
[----:B------:R-:W-:-:S00]  /*0230*/  NOP ;  /* 0x0000000000007918 */ /* 0x000fc00000000000 */
[----:B------:R-:W-:-:S00]  /*0240*/  NOP ;  /* 0x0000000000007918 */ /* 0x000fc00000000000 */
[----:B------:R-:W-:-:S00]  /*0250*/  NOP ;  /* 0x0000000000007918 */ /* 0x000fc00000000000 */
[----:B------:R-:W-:-:S00]  /*0260*/  NOP ;  /* 0x0000000000007918 */ /* 0x000fc00000000000 */
[----:B------:R-:W-:-:S00]  /*0270*/  NOP ;  /* 0x0000000000007918 */ /* 0x000fc00000000000 */
.L_x_6:


//--------------------- .text._Z10hello_2Dimv     --------------------------
	.section	.text._Z10hello_2Dimv,"ax",@progbits
	.align	128
        .global         _Z10hello_2Dimv
        .type           _Z10hello_2Dimv,@function
        .size           _Z10hello_2Dimv,(.L_x_7 - _Z10hello_2Dimv)
        .other          _Z10hello_2Dimv,@"STO_CUDA_ENTRY STV_DEFAULT"
_Z10hello_2Dimv:
.text._Z10hello_2Dimv:
[----:B------:R-:W0:Y:S01]  /*0000*/  LDC R1, c[0x0][0x37c] ;  /* 0x0000df00ff017b82 */ /* 0x000e220000000800 */
[----:B------:R-:W1:Y:S07]  /*0010*/  S2R R0, SR_TID.Y ;  /* 0x0000000000007919 */ /* 0x000e6e0000002200 */
[----:B------:R-:W-:Y:S01]  /*0020*/  S2UR UR4, SR_CTAID.X ;  /* 0x00000000000479c3 */ /* 0x000fe20000002500 */
[----:B------:R-:W2:Y:S01]  /*0030*/  LDCU UR7, c[0x0][0x2fc] ;  /* 0x00005f80ff0777ac */ /* 0x000ea20008000800 */
[----:B------:R-:W-:Y:S01]  /*0040*/  MOV R2, 0x0 ;  /* 0x0000000000027802 */ /* 0x000fe20000000f00 */
[----:B------:R-:W3:Y:S01]  /*0050*/  S2R R3, SR_TID.X ;  /* 0x0000000000037919 */ /* 0x000ee20000002100 */
[----:B0-----:R-:W-:Y:S01]  /*0060*/  VIADD R1, R1, 0xfffffff8 ;  /* 0xfffffff801017836 */ /* 0x001fe20000000000 */
[----:B------:R-:W0:Y:S03]  /*0070*/  LDCU UR6, c[0x0][0x370] ;  /* 0x00006e00ff0677ac */ /* 0x000e260008000800 */
[----:B------:R-:W0:Y:S01]  /*0080*/  S2UR UR5, SR_CTAID.Y ;  /* 0x00000000000579c3 */ /* 0x000e220000002600 */
[----:B------:R-:W3:Y:S07]  /*0090*/  LDCU UR8, c[0x0][0x360] ;  /* 0x00006c00ff0877ac */ /* 0x000eee0008000800 */
[----:B------:R-:W1:Y:S01]  /*00a0*/  LDC R5, c[0x0][0x364] ;  /* 0x0000d900ff057b82 */ /* 0x000e620000000800 */
[----:B0-----:R-:W-:-:S06]  /*00b0*/  UIMAD UR4, UR5, UR6, UR4 ;  /* 0x00000006050472a4 */ /* 0x001fcc000f8e0204 */
[----:B-1----:R-:W-:-:S05]  /*00c0*/  IMAD R0, R5, UR4, R0 ;  /* 0x0000000405007c24 */ /* 0x002fca000f8e0200 */
[----:B------:R-:W0:Y:S01]  /*00d0*/  LDCU UR4, c[0x0][0x2f8] ;  /* 0x00005f00ff0477ac */ /* 0x000e220008000800 */
[----:B---3--:R-:W-:Y:S02]  /*00e0*/  IMAD R0, R0, UR8, R3 ;  /* 0x0000000800007c24 */ /* 0x008fe4000f8e0203 */
[----:B------:R-:W1:Y:S01]  /*00f0*/  LDC.64 R2, c[0x4][R2] ;  /* 0x0100000002027b82 */ /* 0x000e620000000a00 */
[----:B------:R-:W3:Y:S02]  /*0100*/  LDCU.64 UR8, c[0x4][0x8] ;  /* 0x01000100ff0877ac */ /* 0x000ee40008000a00 */
[----:B------:R4:W-:Y:S01]  /*0110*/  STL [R1], R0 ;  /* 0x0000000001007387 */ /* 0x0009e20000100800 */
[----:B0-----:R-:W-:Y:S01]  /*0120*/  IADD3 R6, P0, PT, R1, UR4, RZ ;  /* 0x0000000401067c10 */ /* 0x001fe2000ff1e0ff */
[----:B---3--:R-:W-:Y:S01]  /*0130*/  IMAD.U32 R4, RZ, RZ, UR8 ;  /* 0x00000008ff047e24 */ /* 0x008fe2000f8e00ff */
[----:B------:R-:W-:Y:S02]  /*0140*/  MOV R5, UR9 ;  /* 0x0000000900057c02 */ /* 0x000fe40008000f00 */
[----:B--2-4-:R-:W-:-:S09]  /*0150*/  IADD3.X R7, PT, PT, RZ, UR7, RZ, P0, !PT ;  /* 0x00000007ff077c10 */ /* 0x014fd200087fe4ff */
[----:B------:R-:W-:-:S07]  /*0160*/  LEPC R20, `(.L_x_2) ;  /* 0x000000001014794e */ /* 0x000fce0000000000 */
[----:B-1----:R-:W-:Y:S05]  /*0170*/  CALL.ABS.NOINC R2 ;  /* 0x0000000002007343 */ /* 0x002fea0003c00000 */
.L_x_2:
[----:B------:R-:W-:Y:S05]  /*0180*/  EXIT ;  /* 0x000000000000794d */ /* 0x000fea0003800000 */
.L_x_3:
        /* <DEDUP_REMOVED lines=15> */
.L_x_7:


//--------------------- .text._Z5hellov           --------------------------
	.section	.text._Z5hellov,"ax",@progbits
	.align	128
        .global         _Z5hellov
        .type           _Z5hellov,@function
        .size           _Z5hellov,(.L_x_8 - _Z5hellov)
        .other          _Z5hellov,@"STO_CUDA_ENTRY STV_DEFAULT"
_Z5hellov:
.text._Z5hellov:
[----:B------:R-:W0:Y:S01]  /*0000*/  LDC R1, c[0x0][0x37c] ;  /* 0x0000df00ff017b82 */ /* 0x000e220000000800 */
[----:B------:R-:W1:Y:S01]  /*0010*/  S2R R0, SR_TID.X ;  /* 0x0000000000007919 */ /* 0x000e620000002100 */
[----:B------:R-:W2:Y:S06]  /*0020*/  LDCU UR5, c[0x0][0x2fc] ;  /* 0x00005f80ff0577ac */ /* 0x000eac0008000800 */
[----:B------:R-:W1:Y:S01]  /*0030*/  S2UR UR6, SR_CTAID.X ;  /* 0x00000000000679c3 */ /* 0x000e620000002500 */
[----:B------:R-:W-:Y:S01]  /*0040*/  MOV R2, 0x0 ;  /* 0x0000000000027802 */ /* 0x000fe20000000f00 */
[----:B0-----:R-:W-:Y:S01]  /*0050*/  VIADD R1, R1, 0xfffffff8 ;  /* 0xfffffff801017836 */ /* 0x001fe20000000000 */
[----:B------:R-:W0:Y:S05]  /*0060*/  LDCU UR4, c[0x0][0x2f8] ;  /* 0x00005f00ff0477ac */ /* 0x000e2a0008000800 */
[----:B------:R-:W1:Y:S01]  /*0070*/  LDC R3, c[0x0][0x360] ;  /* 0x0000d800ff037b82 */ /* 0x000e620000000800 */
[----:B0-----:R-:W-:-:S05]  /*0080*/  IADD3 R6, P0, PT, R1, UR4, RZ ;  /* 0x0000000401067c10 */ /* 0x001fca000ff1e0ff */
[----:B--2---:R-:W-:Y:S02]  /*0090*/  IMAD.X R7, RZ, RZ, UR5, P0 ;  /* 0x00000005ff077e24 */ /* 0x004fe400080e06ff */
[----:B-1----:R-:W-:Y:S01]  /*00a0*/  IMAD R0, R3, UR6, R0 ;  /* 0x0000000603007c24 */ /* 0x002fe2000f8e0200 */
[----:B------:R-:W0:Y:S01]  /*00b0*/  LDCU.64 UR6, c[0x4][0x8] ;  /* 0x01000100ff0677ac */ /* 0x000e220008000a00 */
[----:B------:R-:W1:Y:S03]  /*00c0*/  LDC.64 R2, c[0x4][R2] ;  /* 0x0100000002027b82 */ /* 0x000e660000000a00 */
[----:B------:R2:W-:Y:S01]  /*00d0*/  STL [R1], R0 ;  /* 0x0000000001007387 */ /* 0x0005e20000100800 */
[----:B0-----:R-:W-:Y:S01]  /*00e0*/  IMAD.U32 R4, RZ, RZ, UR6 ;  /* 0x00000006ff047e24 */ /* 0x001fe2000f8e00ff */
[----:B--2---:R-:W-:-:S07]  /*00f0*/  MOV R5, UR7 ;  /* 0x0000000700057c02 */ /* 0x004fce0008000f00 */
[----:B------:R-:W-:-:S07]  /*0100*/  LEPC R20, `(.L_x_4) ;  /* 0x000000001014794e */ /* 0x000fce0000000000 */
[----:B-1----:R-:W-:Y:S05]  /*0110*/  CALL.ABS.NOINC R2 ;  /* 0x0000000002007343 */ /* 0x002fea0003c00000 */
.L_x_4:
[----:B------:R-:W-:Y:S05]  /*0120*/  EXIT ;  /* 0x000000000000794d */ /* 0x000fea0003800000 */
.L_x_5:
        /* <DEDUP_REMOVED lines=13> */
.L_x_8:


//--------------------- .nv.global.init           --------------------------
	.section	.nv.global.init,"aw",@progbits
.nv.global.init:
	.type		$str,@object
	.size		$str,(.L_0 - $str)
$str:
        /*0000*/ 	.byte	0x48, 0x65, 0x6c, 0x6c, 0x6f, 0x20, 0x57, 0x6f, 0x72, 0x6c, 0x64, 0x20, 0x66, 0x72, 0x6f, 0x6d
        /*0010*/ 	.byte	0x20, 0x74, 0x68, 0x72, 0x65, 0x61, 0x64, 0x20, 0x25, 0x64, 0x0a, 0x00
.L_0:


//--------------------- .nv.shared.reserved.0     --------------------------
	.section	.nv.shared.reserved.0,"aw",@nobits
	.weak		__nv_reservedSMEM_offset_0_alias
	.size		__nv_reservedSMEM_offset_0_alias, 0, 64
	.other		__nv_reservedSMEM_offset_0_alias,@"STO_CUDA_RESERVED_SHARED STV_DEFAULT"
__nv_reservedSMEM_offset_0_alias:
	.zero		0
	.zero		64


//--------------------- .nv.constant0._Z10hello_3Dimv --------------------------
	.section	.nv.constant0._Z10hello_3Dimv,"a",@progbits
	.sectionflags	@""
	.align	4
.nv.constant0._Z10hello_3Dimv:
	.zero		896


//--------------------- .nv.constant0._Z10hello_2Dimv --------------------------
	.section	.nv.constant0._Z10hello_2Dimv,"a",@progbits
	.sectionflags	@""
	.align	4
.nv.constant0._Z10hello_2Dimv:
	.zero		896


//--------------------- .nv.constant0._Z5hellov   --------------------------
	.section	.nv.constant0._Z5hellov,"a",@progbits
	.sectionflags	@""
	.align	4
.nv.constant0._Z5hellov:
	.zero		896


//--------------------- SYMBOLS --------------------------

	.type		.nv.reservedSmem.offset0,@object
	.size		.nv.reservedSmem.offset0,0x4
	.type		vprintf,@function
